//
// Generated by NVIDIA NVVM Compiler
//
// Compiler Build ID: CL-36424714
// Cuda compilation tools, release 13.0, V13.0.88
// Based on NVVM 20.0.0
//

.version 9.0
.target sm_100
.address_size 64

	// .globl	_Z6matAddPKiS0_Piii

.visible .entry _Z6matAddPKiS0_Piii(
	.param .u64 .ptr .align 1 _Z6matAddPKiS0_Piii_param_0,
	.param .u64 .ptr .align 1 _Z6matAddPKiS0_Piii_param_1,
	.param .u64 .ptr .align 1 _Z6matAddPKiS0_Piii_param_2,
	.param .u32 _Z6matAddPKiS0_Piii_param_3,
	.param .u32 _Z6matAddPKiS0_Piii_param_4
)
{
	.reg .pred 	%p<10>;
	.reg .b32 	%r<58>;
	.reg .b64 	%rd<32>;

	ld.param.u64 	%rd11, [_Z6matAddPKiS0_Piii_param_0];
	ld.param.u64 	%rd12, [_Z6matAddPKiS0_Piii_param_1];
	ld.param.u64 	%rd13, [_Z6matAddPKiS0_Piii_param_2];
	ld.param.u32 	%r19, [_Z6matAddPKiS0_Piii_param_3];
	ld.param.u32 	%r20, [_Z6matAddPKiS0_Piii_param_4];
	cvta.to.global.u64 	%rd1, %rd13;
	cvta.to.global.u64 	%rd2, %rd12;
	cvta.to.global.u64 	%rd3, %rd11;
	mov.u32 	%r21, %ctaid.y;
	mov.u32 	%r1, %ntid.y;
	mov.u32 	%r22, %tid.y;
	mad.lo.s32 	%r55, %r21, %r1, %r22;
	mov.u32 	%r23, %ctaid.x;
	mov.u32 	%r24, %ntid.x;
	mov.u32 	%r25, %tid.x;
	mad.lo.s32 	%r3, %r23, %r24, %r25;
	mov.u32 	%r26, %nctaid.x;
	mul.lo.s32 	%r4, %r24, %r26;
	setp.ge.s32 	%p1, %r55, %r19;
	@%p1 bra 	$L__BB0_10;
	add.s32 	%r5, %r3, %r4;
	max.s32 	%r27, %r20, %r5;
	setp.lt.s32 	%p2, %r5, %r20;
	selp.u32 	%r6, 1, 0, %p2;
	add.s32 	%r28, %r5, %r6;
	sub.s32 	%r7, %r27, %r28;
	add.s32 	%r8, %r5, %r4;
	add.s32 	%r9, %r8, %r4;
	mov.u32 	%r29, %nctaid.y;
	mul.lo.s32 	%r10, %r1, %r29;
	div.u32 	%r30, %r7, %r4;
	add.s32 	%r13, %r30, %r6;
	mul.wide.s32 	%rd22, %r4, 4;
$L__BB0_2:
	setp.ge.s32 	%p3, %r3, %r20;
	@%p3 bra 	$L__BB0_9;
	mul.lo.s32 	%r12, %r55, %r20;
	and.b32  	%r14, %r13, 3;
	setp.eq.s32 	%p4, %r14, 3;
	mov.u32 	%r56, %r3;
	@%p4 bra 	$L__BB0_7;
	add.s32 	%r31, %r3, %r12;
	mul.wide.s32 	%rd14, %r31, 4;
	add.s64 	%rd4, %rd3, %rd14;
	ld.global.u32 	%r32, [%rd4];
	add.s64 	%rd5, %rd2, %rd14;
	ld.global.u32 	%r33, [%rd5];
	add.s32 	%r34, %r33, %r32;
	add.s64 	%rd6, %rd1, %rd14;
	st.global.u32 	[%rd6], %r34;
	setp.eq.s32 	%p5, %r14, 0;
	mov.u32 	%r56, %r5;
	@%p5 bra 	$L__BB0_7;
	add.s64 	%rd8, %rd4, %rd22;
	ld.global.u32 	%r35, [%rd8];
	add.s64 	%rd9, %rd5, %rd22;
	ld.global.u32 	%r36, [%rd9];
	add.s32 	%r37, %r36, %r35;
	add.s64 	%rd10, %rd6, %rd22;
	st.global.u32 	[%rd10], %r37;
	setp.eq.s32 	%p6, %r14, 1;
	mov.u32 	%r56, %r8;
	@%p6 bra 	$L__BB0_7;
	add.s64 	%rd15, %rd8, %rd22;
	ld.global.u32 	%r38, [%rd15];
	add.s64 	%rd16, %rd9, %rd22;
	ld.global.u32 	%r39, [%rd16];
	add.s32 	%r40, %r39, %r38;
	add.s64 	%rd17, %rd10, %rd22;
	st.global.u32 	[%rd17], %r40;
	mov.u32 	%r56, %r9;
$L__BB0_7:
	setp.lt.u32 	%p7, %r13, 3;
	@%p7 bra 	$L__BB0_9;
$L__BB0_8:
	add.s32 	%r41, %r56, %r12;
	mul.wide.s32 	%rd18, %r41, 4;
	add.s64 	%rd19, %rd3, %rd18;
	ld.global.u32 	%r42, [%rd19];
	add.s64 	%rd20, %rd2, %rd18;
	ld.global.u32 	%r43, [%rd20];
	add.s32 	%r44, %r43, %r42;
	add.s64 	%rd21, %rd1, %rd18;
	st.global.u32 	[%rd21], %r44;
	add.s64 	%rd23, %rd19, %rd22;
	ld.global.u32 	%r45, [%rd23];
	add.s64 	%rd24, %rd20, %rd22;
	ld.global.u32 	%r46, [%rd24];
	add.s32 	%r47, %r46, %r45;
	add.s64 	%rd25, %rd21, %rd22;
	st.global.u32 	[%rd25], %r47;
	add.s64 	%rd26, %rd23, %rd22;
	ld.global.u32 	%r48, [%rd26];
	add.s64 	%rd27, %rd24, %rd22;
	ld.global.u32 	%r49, [%rd27];
	add.s32 	%r50, %r49, %r48;
	add.s64 	%rd28, %rd25, %rd22;
	st.global.u32 	[%rd28], %r50;
	add.s64 	%rd29, %rd26, %rd22;
	ld.global.u32 	%r51, [%rd29];
	add.s64 	%rd30, %rd27, %rd22;
	ld.global.u32 	%r52, [%rd30];
	add.s32 	%r53, %r52, %r51;
	add.s64 	%rd31, %rd28, %rd22;
	st.global.u32 	[%rd31], %r53;
	shl.b32 	%r54, %r4, 2;
	add.s32 	%r56, %r54, %r56;
	setp.lt.s32 	%p8, %r56, %r20;
	@%p8 bra 	$L__BB0_8;
$L__BB0_9:
	add.s32 	%r55, %r55, %r10;
	setp.lt.s32 	%p9, %r55, %r19;
	@%p9 bra 	$L__BB0_2;
$L__BB0_10:
	ret;

}


// ===== COMPILED SASS (sm_100) =====

	.target	sm_100

	.elftype	@"ET_EXEC"


//--------------------- .note.nv.tkinfo           --------------------------
	.section	.note.nv.tkinfo,"",@"SHT_NOTE"
	.sectionflags	@"SHF_NOTE_NV_TKINFO"
	.tkinfo
        /*0018*/ 	.word	0x00000002
        /*0030*/ 	.string	""
        /*0030*/ 	.string	"ptxas"
        /*0030*/ 	.string	"Cuda compilation tools, release 13.0, V13.0.88"
        /*0030*/ 	.string	"Build cuda_13.0.r13.0/compiler.36424714_0"
        /*0030*/ 	.string	"-arch sm_100 -m 64 "



//--------------------- .note.nv.cuinfo           --------------------------
	.section	.note.nv.cuinfo,"",@"SHT_NOTE"
	.sectionflags	@"SHF_NOTE_NV_CUINFO"
        /*0018*/ 	.short	0x0002
        /*001a*/ 	.short	0x0064
        /*001c*/ 	.short	0x0082
	.zero		2


//--------------------- .nv.info                  --------------------------
	.section	.nv.info,"",@"SHT_CUDA_INFO"
	.align	4


	//----- nvinfo : EIATTR_REGCOUNT
	.align		4
        /*0000*/ 	.byte	0x04, 0x2f
        /*0002*/ 	.short	(.L_1 - .L_0)
	.align		4
.L_0:
        /*0004*/ 	.word	index@(_Z6matAddPKiS0_Piii)
        /*0008*/ 	.word	0x00000020


	//----- nvinfo : EIATTR_FRAME_SIZE
	.align		4
.L_1:
        /*000c*/ 	.byte	0x04, 0x11
        /*000e*/ 	.short	(.L_3 - .L_2)
	.align		4
.L_2:
        /*0010*/ 	.word	index@(_Z6matAddPKiS0_Piii)
        /*0014*/ 	.word	0x00000000


	//----- nvinfo : EIATTR_MIN_STACK_SIZE
	.align		4
.L_3:
        /*0018*/ 	.byte	0x04, 0x12
        /*001a*/ 	.short	(.L_5 - .L_4)
	.align		4
.L_4:
        /*001c*/ 	.word	index@(_Z6matAddPKiS0_Piii)
        /*0020*/ 	.word	0x00000000
.L_5:


//--------------------- .nv.compat                --------------------------
	.section	.nv.compat,"",@"SHT_CUDA_COMPAT_INFO"
	.align	4
        /*0000*/ 	.byte	0x02, 0x09, 0x00, 0x00, 0x02, 0x02, 0x01, 0x00, 0x02, 0x05, 0x05, 0x00, 0x03, 0x07, 0x01, 0x01
        /*0010*/ 	.byte	0x02, 0x03, 0x00, 0x00, 0x02, 0x06, 0x01, 0x00, 0x04, 0x0b, 0x08, 0x00, 0x09, 0x00, 0x00, 0x00
        /*0020*/ 	.byte	0x00, 0x00, 0x00, 0x00


//--------------------- .nv.info._Z6matAddPKiS0_Piii --------------------------
	.section	.nv.info._Z6matAddPKiS0_Piii,"",@"SHT_CUDA_INFO"
	.sectionflags	@""
	.align	4


	//----- nvinfo : EIATTR_CUDA_API_VERSION
	.align		4
        /*0000*/ 	.byte	0x04, 0x37
        /*0002*/ 	.short	(.L_7 - .L_6)
.L_6:
        /*0004*/ 	.word	0x00000082


	//----- nvinfo : EIATTR_KPARAM_INFO
	.align		4
.L_7:
        /*0008*/ 	.byte	0x04, 0x17
        /*000a*/ 	.short	(.L_9 - .L_8)
.L_8:
        /*000c*/ 	.word	0x00000000
        /*0010*/ 	.short	0x0004
        /*0012*/ 	.short	0x001c
        /*0014*/ 	.byte	0x00, 0xf0, 0x11, 0x00


	//----- nvinfo : EIATTR_KPARAM_INFO
	.align		4
.L_9:
        /*0018*/ 	.byte	0x04, 0x17
        /*001a*/ 	.short	(.L_11 - .L_10)
.L_10:
        /*001c*/ 	.word	0x00000000
        /*0020*/ 	.short	0x0003
        /*0022*/ 	.short	0x0018
        /*0024*/ 	.byte	0x00, 0xf0, 0x11, 0x00


	//----- nvinfo : EIATTR_KPARAM_INFO
	.align		4
.L_11:
        /*0028*/ 	.byte	0x04, 0x17
        /*002a*/ 	.short	(.L_13 - .L_12)
.L_12:
        /*002c*/ 	.word	0x00000000
        /*0030*/ 	.short	0x0002
        /*0032*/ 	.short	0x0010
        /*0034*/ 	.byte	0x00, 0xf5, 0x21, 0x00


	//----- nvinfo : EIATTR_KPARAM_INFO
	.align		4
.L_13:
        /*0038*/ 	.byte	0x04, 0x17
        /*003a*/ 	.short	(.L_15 - .L_14)
.L_14:
        /*003c*/ 	.word	0x00000000
        /*0040*/ 	.short	0x0001
        /*0042*/ 	.short	0x0008
        /*0044*/ 	.byte	0x00, 0xf5, 0x21, 0x00


	//----- nvinfo : EIATTR_KPARAM_INFO
	.align		4
.L_15:
        /*0048*/ 	.byte	0x04, 0x17
        /*004a*/ 	.short	(.L_17 - .L_16)
.L_16:
        /*004c*/ 	.word	0x00000000
        /*0050*/ 	.short	0x0000
        /*0052*/ 	.short	0x0000
        /*0054*/ 	.byte	0x00, 0xf5, 0x21, 0x00


	//----- nvinfo : EIATTR_SPARSE_MMA_MASK
	.align		4
.L_17:
        /*0058*/ 	.byte	0x03, 0x50
        /*005a*/ 	.short	0x0000


	//----- nvinfo : EIATTR_MAXREG_COUNT
	.align		4
        /*005c*/ 	.byte	0x03, 0x1b
        /*005e*/ 	.short	0x00ff


	//----- nvinfo : EIATTR_MERCURY_ISA_VERSION
	.align		4
        /*0060*/ 	.byte	0x03, 0x5f
        /*0062*/ 	.short	0x0101


	//----- nvinfo : EIATTR_VRC_CTA_INIT_COUNT
	.align		4
        /*0064*/ 	.byte	0x02, 0x4a
	.zero		1
	.zero		1


	//----- nvinfo : EIATTR_EXIT_INSTR_OFFSETS
	.align		4
        /*0068*/ 	.byte	0x04, 0x1c
        /*006a*/ 	.short	(.L_19 - .L_18)


	//   ....[0]....
.L_18:
        /*006c*/ 	.word	0x000000d0


	//   ....[1]....
        /*0070*/ 	.word	0x00000800


	//----- nvinfo : EIATTR_CRS_STACK_SIZE
	.align		4
.L_19:
        /*0074*/ 	.byte	0x04, 0x1e
        /*0076*/ 	.short	(.L_21 - .L_20)
.L_20:
        /*0078*/ 	.word	0x00000000


	//----- nvinfo : EIATTR_CBANK_PARAM_SIZE
	.align		4
.L_21:
        /*007c*/ 	.byte	0x03, 0x19
        /*007e*/ 	.short	0x0020


	//----- nvinfo : EIATTR_PARAM_CBANK
	.align		4
        /*0080*/ 	.byte	0x04, 0x0a
        /*0082*/ 	.short	(.L_23 - .L_22)
	.align		4
.L_22:
        /*0084*/ 	.word	index@(.nv.constant0._Z6matAddPKiS0_Piii)
        /*0088*/ 	.short	0x0380
        /*008a*/ 	.short	0x0020


	//----- nvinfo : EIATTR_SW_WAR
	.align		4
.L_23:
        /*008c*/ 	.byte	0x04, 0x36
        /*008e*/ 	.short	(.L_25 - .L_24)
.L_24:
        /*0090*/ 	.word	0x00000008
.L_25:


//--------------------- .nv.callgraph             --------------------------
	.section	.nv.callgraph,"",@"SHT_CUDA_CALLGRAPH"
	.align	4
	.sectionentsize	8
	.align		4
        /*0000*/ 	.word	0x00000000
	.align		4
        /*0004*/ 	.word	0xffffffff
	.align		4
        /*0008*/ 	.word	0x00000000
	.align		4
        /*000c*/ 	.word	0xfffffffe
	.align		4
        /*0010*/ 	.word	0x00000000
	.align		4
        /*0014*/ 	.word	0xfffffffd
	.align		4
        /*0018*/ 	.word	0x00000000
	.align		4
        /*001c*/ 	.word	0xfffffffc


//--------------------- .text._Z6matAddPKiS0_Piii --------------------------
	.section	.text._Z6matAddPKiS0_Piii,"ax",@progbits
	.align	128
        .global         _Z6matAddPKiS0_Piii
        .type           _Z6matAddPKiS0_Piii,@function
        .size           _Z6matAddPKiS0_Piii,(.L_x_7 - _Z6matAddPKiS0_Piii)
        .other          _Z6matAddPKiS0_Piii,@"STO_CUDA_ENTRY STV_DEFAULT"
_Z6matAddPKiS0_Piii:
.text._Z6matAddPKiS0_Piii:
[----:B------:R-:W-:Y:S01]  /*0000*/  LDC R1, c[0x0][0x37c] ;  /* 0x0000df00ff017b82 */ /* 0x000fe20000000800 */
[----:B------:R-:W0:Y:S07]  /*0010*/  S2R R11, SR_TID.Y ;  /* 0x00000000000b7919 */ /* 0x000e2e0000002200 */
[----:B------:R-:W0:Y:S01]  /*0020*/  S2UR UR4, SR_CTAID.Y ;  /* 0x00000000000479c3 */ /* 0x000e220000002600 */
[----:B------:R-:W1:Y:S01]  /*0030*/  LDCU UR7, c[0x0][0x398] ;  /* 0x00007300ff0777ac */ /* 0x000e620008000800 */
[----:B------:R-:W2:Y:S06]  /*0040*/  S2R R0, SR_TID.X ;  /* 0x0000000000007919 */ /* 0x000eac0000002100 */
[----:B------:R-:W0:Y:S08]  /*0050*/  LDC R10, c[0x0][0x364] ;  /* 0x0000d900ff0a7b82 */ /* 0x000e300000000800 */
[----:B------:R-:W2:Y:S08]  /*0060*/  S2UR UR5, SR_CTAID.X ;  /* 0x00000000000579c3 */ /* 0x000eb00000002500 */
[----:B------:R-:W2:Y:S01]  /*0070*/  LDC R7, c[0x0][0x360] ;  /* 0x0000d800ff077b82 */ /* 0x000ea20000000800 */
[----:B------:R-:W3:Y:S01]  /*0080*/  LDCU UR6, c[0x0][0x370] ;  /* 0x00006e00ff0677ac */ /* 0x000ee20008000800 */
[----:B0-----:R-:W-:-:S05]  /*0090*/  IMAD R11, R10, UR4, R11 ;  /* 0x000000040a0b7c24 */ /* 0x001fca000f8e020b */
[----:B-1----:R-:W-:Y:S01]  /*00a0*/  ISETP.GE.AND P0, PT, R11, UR7, PT ;  /* 0x000000070b007c0c */ /* 0x002fe2000bf06270 */
[C---:B--2---:R-:W-:Y:S02]  /*00b0*/  IMAD R0, R7.reuse, UR5, R0 ;  /* 0x0000000507007c24 */ /* 0x044fe4000f8e0200 */
[----:B---3--:R-:W-:-:S10]  /*00c0*/  IMAD R7, R7, UR6, RZ ;  /* 0x0000000607077c24 */ /* 0x008fd4000f8e02ff */
[----:B------:R-:W-:Y:S05]  /*00d0*/  @P0 EXIT ;  /* 0x000000000000094d */ /* 0x000fea0003800000 */
[----:B------:R-:W0:Y:S01]  /*00e0*/  I2F.U32.RP R4, R7 ;  /* 0x0000000700047306 */ /* 0x000e220000209000 */
[----:B------:R-:W1:Y:S01]  /*00f0*/  LDCU UR4, c[0x0][0x39c] ;  /* 0x00007380ff0477ac */ /* 0x000e620008000800 */
[-C--:B------:R-:W-:Y:S01]  /*0100*/  IADD3 R6, PT, PT, R0, R7.reuse, RZ ;  /* 0x0000000700067210 */ /* 0x080fe20007ffe0ff */
[----:B------:R-:W-:Y:S01]  /*0110*/  IMAD.MOV.U32 R2, RZ, RZ, RZ ;  /* 0x000000ffff027224 */ /* 0x000fe200078e00ff */
[----:B------:R-:W-:Y:S01]  /*0120*/  IADD3 R13, PT, PT, RZ, -R7, RZ ;  /* 0x80000007ff0d7210 */ /* 0x000fe20007ffe0ff */
[----:B------:R-:W2:Y:S01]  /*0130*/  LDCU.64 UR6, c[0x0][0x358] ;  /* 0x00006b00ff0677ac */ /* 0x000ea20008000a00 */
[C---:B------:R-:W-:Y:S02]  /*0140*/  ISETP.NE.U32.AND P2, PT, R7.reuse, RZ, PT ;  /* 0x000000ff0700720c */ /* 0x040fe40003f45070 */
[----:B------:R-:W-:-:S04]  /*0150*/  IADD3 R8, PT, PT, R7, R6, RZ ;  /* 0x0000000607087210 */ /* 0x000fc80007ffe0ff */
[----:B------:R-:W-:Y:S01]  /*0160*/  IADD3 R12, PT, PT, R7, R8, RZ ;  /* 0x00000008070c7210 */ /* 0x000fe20007ffe0ff */
[----:B0-----:R-:W0:Y:S01]  /*0170*/  MUFU.RCP R4, R4 ;  /* 0x0000000400047308 */ /* 0x001e220000001000 */
[C---:B-1----:R-:W-:Y:S02]  /*0180*/  ISETP.GE.AND P0, PT, R6.reuse, UR4, PT ;  /* 0x0000000406007c0c */ /* 0x042fe4000bf06270 */
[----:B------:R-:W-:Y:S01]  /*0190*/  VIMNMX R5, PT, PT, R6, UR4, !PT ;  /* 0x0000000406057c48 */ /* 0x000fe2000ffe0100 */
[----:B------:R-:W1:Y:S01]  /*01a0*/  LDCU UR4, c[0x0][0x374] ;  /* 0x00006e80ff0477ac */ /* 0x000e620008000800 */
[----:B------:R-:W-:Y:S02]  /*01b0*/  SEL R9, RZ, 0x1, P0 ;  /* 0x00000001ff097807 */ /* 0x000fe40000000000 */
[----:B0-----:R-:W-:-:S06]  /*01c0*/  IADD3 R3, PT, PT, R4, 0xffffffe, RZ ;  /* 0x0ffffffe04037810 */ /* 0x001fcc0007ffe0ff */
[----:B------:R-:W0:Y:S01]  /*01d0*/  F2I.FTZ.U32.TRUNC.NTZ R3, R3 ;  /* 0x0000000300037305 */ /* 0x000e22000021f000 */
[----:B-1----:R-:W-:Y:S02]  /*01e0*/  IMAD R10, R10, UR4, RZ ;  /* 0x000000040a0a7c24 */ /* 0x002fe4000f8e02ff */
[----:B0-----:R-:W-:-:S04]  /*01f0*/  IMAD R13, R13, R3, RZ ;  /* 0x000000030d0d7224 */ /* 0x001fc800078e02ff */
[----:B------:R-:W-:Y:S01]  /*0200*/  IMAD.HI.U32 R13, R3, R13, R2 ;  /* 0x0000000d030d7227 */ /* 0x000fe200078e0002 */
[----:B------:R-:W-:-:S05]  /*0210*/  IADD3 R2, PT, PT, R5, -R6, -R9 ;  /* 0x8000000605027210 */ /* 0x000fca0007ffe809 */
[----:B------:R-:W-:-:S05]  /*0220*/  IMAD.HI.U32 R4, R13, R2, RZ ;  /* 0x000000020d047227 */ /* 0x000fca00078e00ff */
[----:B------:R-:W-:-:S05]  /*0230*/  IADD3 R3, PT, PT, -R4, RZ, RZ ;  /* 0x000000ff04037210 */ /* 0x000fca0007ffe1ff */
[----:B------:R-:W-:-:S05]  /*0240*/  IMAD R2, R7, R3, R2 ;  /* 0x0000000307027224 */ /* 0x000fca00078e0202 */
[----:B------:R-:W-:-:S13]  /*0250*/  ISETP.GE.U32.AND P0, PT, R2, R7, PT ;  /* 0x000000070200720c */ /* 0x000fda0003f06070 */
[----:B------:R-:W-:Y:S02]  /*0260*/  @P0 IADD3 R2, PT, PT, -R7, R2, RZ ;  /* 0x0000000207020210 */ /* 0x000fe40007ffe1ff */
[----:B------:R-:W-:Y:S02]  /*0270*/  @P0 IADD3 R4, PT, PT, R4, 0x1, RZ ;  /* 0x0000000104040810 */ /* 0x000fe40007ffe0ff */
[----:B------:R-:W-:-:S13]  /*0280*/  ISETP.GE.U32.AND P1, PT, R2, R7, PT ;  /* 0x000000070200720c */ /* 0x000fda0003f26070 */
[----:B------:R-:W-:Y:S01]  /*0290*/  @P1 VIADD R4, R4, 0x1 ;  /* 0x0000000104041836 */ /* 0x000fe20000000000 */
[----:B------:R-:W-:-:S04]  /*02a0*/  @!P2 LOP3.LUT R4, RZ, R7, RZ, 0x33, !PT ;  /* 0x00000007ff04a212 */ /* 0x000fc800078e33ff */
[----:B--2---:R-:W-:-:S07]  /*02b0*/  IADD3 R9, PT, PT, R9, R4, RZ ;  /* 0x0000000409097210 */ /* 0x004fce0007ffe0ff */
.L_x_5:
[----:B0-----:R-:W0:Y:S01]  /*02c0*/  LDC R13, c[0x0][0x39c] ;  /* 0x0000e700ff0d7b82 */ /* 0x001e220000000800 */
[----:B------:R-:W-:Y:S01]  /*02d0*/  BSSY.RECONVERGENT B0, `(.L_x_0) ;  /* 0x000004e000007945 */ /* 0x000fe20003800200 */
[----:B0-----:R-:W-:-:S13]  /*02e0*/  ISETP.GE.AND P0, PT, R0, R13, PT ;  /* 0x0000000d0000720c */ /* 0x001fda0003f06270 */
[----:B-123--:R-:W-:Y:S05]  /*02f0*/  @P0 BRA `(.L_x_1) ;  /* 0x00000004002c0947 */ /* 0x00efea0003800000 */
[----:B------:R-:W-:Y:S01]  /*0300*/  LOP3.LUT R15, R9, 0x3, RZ, 0xc0, !PT ;  /* 0x00000003090f7812 */ /* 0x000fe200078ec0ff */
[----:B------:R-:W-:Y:S01]  /*0310*/  BSSY.RECONVERGENT B1, `(.L_x_2) ;  /* 0x0000024000017945 */ /* 0x000fe20003800200 */
[----:B------:R-:W-:Y:S02]  /*0320*/  IMAD.MOV.U32 R14, RZ, RZ, R0 ;  /* 0x000000ffff0e7224 */ /* 0x000fe400078e0000 */
[----:B------:R-:W-:-:S13]  /*0330*/  ISETP.NE.AND P0, PT, R15, 0x3, PT ;  /* 0x000000030f00780c */ /* 0x000fda0003f05270 */
[----:B------:R-:W-:Y:S05]  /*0340*/  @!P0 BRA `(.L_x_3) ;  /* 0x0000000000808947 */ /* 0x000fea0003800000 */
[----:B------:R-:W0:Y:S01]  /*0350*/  LDC.64 R2, c[0x0][0x380] ;  /* 0x0000e000ff027b82 */ /* 0x000e220000000a00 */
[----:B------:R-:W-:-:S07]  /*0360*/  IMAD R19, R11, R13, R0 ;  /* 0x0000000d0b137224 */ /* 0x000fce00078e0200 */
[----:B------:R-:W1:Y:S08]  /*0370*/  LDC.64 R16, c[0x0][0x388] ;  /* 0x0000e200ff107b82 */ /* 0x000e700000000a00 */
[----:B------:R-:W2:Y:S01]  /*0380*/  LDC.64 R4, c[0x0][0x390] ;  /* 0x0000e400ff047b82 */ /* 0x000ea20000000a00 */
[----:B0-----:R-:W-:-:S05]  /*0390*/  IMAD.WIDE R2, R19, 0x4, R2 ;  /* 0x0000000413027825 */ /* 0x001fca00078e0202 */
[----:B------:R-:W3:Y:S01]  /*03a0*/  LDG.E R14, desc[UR6][R2.64] ;  /* 0x00000006020e7981 */ /* 0x000ee2000c1e1900 */
[----:B-1----:R-:W-:-:S05]  /*03b0*/  IMAD.WIDE R16, R19, 0x4, R16 ;  /* 0x0000000413107825 */ /* 0x002fca00078e0210 */
[----:B------:R-:W3:Y:S01]  /*03c0*/  LDG.E R21, desc[UR6][R16.64] ;  /* 0x0000000610157981 */ /* 0x000ee2000c1e1900 */
[----:B--2---:R-:W-:Y:S01]  /*03d0*/  IMAD.WIDE R4, R19, 0x4, R4 ;  /* 0x0000000413047825 */ /* 0x004fe200078e0204 */
[----:B------:R-:W-:Y:S02]  /*03e0*/  ISETP.NE.AND P0, PT, R15, RZ, PT ;  /* 0x000000ff0f00720c */ /* 0x000fe40003f05270 */
[----:B---3--:R-:W-:-:S05]  /*03f0*/  IADD3 R21, PT, PT, R14, R21, RZ ;  /* 0x000000150e157210 */ /* 0x008fca0007ffe0ff */
[----:B------:R0:W-:Y:S01]  /*0400*/  STG.E desc[UR6][R4.64], R21 ;  /* 0x0000001504007986 */ /* 0x0001e2000c101906 */
[----:B------:R-:W-:-:S05]  /*0410*/  MOV R14, R6 ;  /* 0x00000006000e7202 */ /* 0x000fca0000000f00 */
[----:B------:R-:W-:Y:S05]  /*0420*/  @!P0 BRA `(.L_x_3) ;  /* 0x0000000000488947 */ /* 0x000fea0003800000 */
[----:B------:R-:W-:-:S04]  /*0430*/  IMAD.WIDE R2, R7, 0x4, R2 ;  /* 0x0000000407027825 */ /* 0x000fc800078e0202 */
[C---:B------:R-:W-:Y:S01]  /*0440*/  IMAD.WIDE R16, R7.reuse, 0x4, R16 ;  /* 0x0000000407107825 */ /* 0x040fe200078e0210 */
[----:B------:R-:W2:Y:S04]  /*0450*/  LDG.E R14, desc[UR6][R2.64] ;  /* 0x00000006020e7981 */ /* 0x000ea8000c1e1900 */
[----:B------:R-:W2:Y:S01]  /*0460*/  LDG.E R19, desc[UR6][R16.64] ;  /* 0x0000000610137981 */ /* 0x000ea2000c1e1900 */
[----:B0-----:R-:W-:Y:S01]  /*0470*/  IMAD.WIDE R4, R7, 0x4, R4 ;  /* 0x0000000407047825 */ /* 0x001fe200078e0204 */
[----:B------:R-:W-:Y:S02]  /*0480*/  ISETP.NE.AND P0, PT, R15, 0x1, PT ;  /* 0x000000010f00780c */ /* 0x000fe40003f05270 */
[----:B--2---:R-:W-:Y:S01]  /*0490*/  IADD3 R19, PT, PT, R14, R19, RZ ;  /* 0x000000130e137210 */ /* 0x004fe20007ffe0ff */
[----:B------:R-:W-:-:S04]  /*04a0*/  IMAD.MOV.U32 R14, RZ, RZ, R8 ;  /* 0x000000ffff0e7224 */ /* 0x000fc800078e0008 */
[----:B------:R1:W-:Y:S06]  /*04b0*/  STG.E desc[UR6][R4.64], R19 ;  /* 0x0000001304007986 */ /* 0x0003ec000c101906 */
[----:B------:R-:W-:Y:S05]  /*04c0*/  @!P0 BRA `(.L_x_3) ;  /* 0x0000000000208947 */ /* 0x000fea0003800000 */
[----:B------:R-:W-:-:S04]  /*04d0*/  IMAD.WIDE R2, R7, 0x4, R2 ;  /* 0x0000000407027825 */ /* 0x000fc800078e0202 */
[C---:B------:R-:W-:Y:S02]  /*04e0*/  IMAD.WIDE R16, R7.reuse, 0x4, R16 ;  /* 0x0000000407107825 */ /* 0x040fe400078e0210 */
[----:B------:R-:W2:Y:S04]  /*04f0*/  LDG.E R2, desc[UR6][R2.64] ;  /* 0x0000000602027981 */ /* 0x000ea8000c1e1900 */
[----:B------:R-:W2:Y:S01]  /*0500*/  LDG.E R17, desc[UR6][R16.64] ;  /* 0x0000000610117981 */ /* 0x000ea2000c1e1900 */
[----:B-1----:R-:W-:Y:S01]  /*0510*/  IMAD.WIDE R4, R7, 0x4, R4 ;  /* 0x0000000407047825 */ /* 0x002fe200078e0204 */
[----:B------:R-:W-:Y:S02]  /*0520*/  MOV R14, R12 ;  /* 0x0000000c000e7202 */ /* 0x000fe40000000f00 */
[----:B--2---:R-:W-:-:S05]  /*0530*/  IADD3 R15, PT, PT, R2, R17, RZ ;  /* 0x00000011020f7210 */ /* 0x004fca0007ffe0ff */
[----:B------:R2:W-:Y:S02]  /*0540*/  STG.E desc[UR6][R4.64], R15 ;  /* 0x0000000f04007986 */ /* 0x0005e4000c101906 */
.L_x_3:
[----:B------:R-:W-:Y:S05]  /*0550*/  BSYNC.RECONVERGENT B1 ;  /* 0x0000000000017941 */ /* 0x000fea0003800200 */
.L_x_2:
[----:B------:R-:W-:-:S13]  /*0560*/  ISETP.GE.U32.AND P0, PT, R9, 0x3, PT ;  /* 0x000000030900780c */ /* 0x000fda0003f06070 */
[----:B------:R-:W-:Y:S05]  /*0570*/  @!P0 BRA `(.L_x_1) ;  /* 0x00000000008c8947 */ /* 0x000fea0003800000 */
.L_x_4:
[----:B---3--:R-:W3:Y:S01]  /*0580*/  LDC.64 R22, c[0x0][0x380] ;  /* 0x0000e000ff167b82 */ /* 0x008ee20000000a00 */
[----:B------:R-:W-:-:S07]  /*0590*/  IMAD R3, R11, R13, R14 ;  /* 0x0000000d0b037224 */ /* 0x000fce00078e020e */
[----:B-1----:R-:W1:Y:S08]  /*05a0*/  LDC.64 R18, c[0x0][0x388] ;  /* 0x0000e200ff127b82 */ /* 0x002e700000000a00 */
[----:B0-----:R-:W0:Y:S01]  /*05b0*/  LDC.64 R20, c[0x0][0x390] ;  /* 0x0000e400ff147b82 */ /* 0x001e220000000a00 */
[----:B---3--:R-:W-:-:S05]  /*05c0*/  IMAD.WIDE R22, R3, 0x4, R22 ;  /* 0x0000000403167825 */ /* 0x008fca00078e0216 */
[----:B------:R-:W3:Y:S01]  /*05d0*/  LDG.E R2, desc[UR6][R22.64] ;  /* 0x0000000616027981 */ /* 0x000ee2000c1e1900 */
[----:B-1----:R-:W-:-:S05]  /*05e0*/  IMAD.WIDE R18, R3, 0x4, R18 ;  /* 0x0000000403127825 */ /* 0x002fca00078e0212 */
[----:B--2---:R-:W3:Y:S01]  /*05f0*/  LDG.E R5, desc[UR6][R18.64] ;  /* 0x0000000612057981 */ /* 0x004ee2000c1e1900 */
[----:B0-----:R-:W-:Y:S01]  /*0600*/  IMAD.WIDE R20, R3, 0x4, R20 ;  /* 0x0000000403147825 */ /* 0x001fe200078e0214 */
[----:B---3--:R-:W-:-:S03]  /*0610*/  IADD3 R15, PT, PT, R2, R5, RZ ;  /* 0x00000005020f7210 */ /* 0x008fc60007ffe0ff */
[----:B------:R-:W-:-:S04]  /*0620*/  IMAD.WIDE R4, R7, 0x4, R22 ;  /* 0x0000000407047825 */ /* 0x000fc800078e0216 */
[C---:B------:R-:W-:Y:S01]  /*0630*/  IMAD.WIDE R2, R7.reuse, 0x4, R18 ;  /* 0x0000000407027825 */ /* 0x040fe200078e0212 */
[----:B------:R0:W-:Y:S04]  /*0640*/  STG.E desc[UR6][R20.64], R15 ;  /* 0x0000000f14007986 */ /* 0x0001e8000c101906 */
[----:B------:R-:W2:Y:S04]  /*0650*/  LDG.E R24, desc[UR6][R4.64] ;  /* 0x0000000604187981 */ /* 0x000ea8000c1e1900 */
[----:B------:R-:W2:Y:S01]  /*0660*/  LDG.E R25, desc[UR6][R2.64] ;  /* 0x0000000602197981 */ /* 0x000ea2000c1e1900 */
[----:B------:R-:W-:-:S04]  /*0670*/  IMAD.WIDE R16, R7, 0x4, R20 ;  /* 0x0000000407107825 */ /* 0x000fc800078e0214 */
[----:B------:R-:W-:-:S04]  /*0680*/  IMAD.WIDE R18, R7, 0x4, R4 ;  /* 0x0000000407127825 */ /* 0x000fc800078e0204 */
[----:B------:R-:W-:-:S04]  /*0690*/  IMAD.WIDE R22, R7, 0x4, R2 ;  /* 0x0000000407167825 */ /* 0x000fc800078e0202 */
[----:B--2---:R-:W-:-:S05]  /*06a0*/  IMAD.IADD R27, R24, 0x1, R25 ;  /* 0x00000001181b7824 */ /* 0x004fca00078e0219 */
[----:B------:R3:W-:Y:S04]  /*06b0*/  STG.E desc[UR6][R16.64], R27 ;  /* 0x0000001b10007986 */ /* 0x0007e8000c101906 */
[----:B------:R-:W2:Y:S04]  /*06c0*/  LDG.E R26, desc[UR6][R18.64] ;  /* 0x00000006121a7981 */ /* 0x000ea8000c1e1900 */
[----:B------:R-:W2:Y:S01]  /*06d0*/  LDG.E R29, desc[UR6][R22.64] ;  /* 0x00000006161d7981 */ /* 0x000ea2000c1e1900 */
[----:B------:R-:W-:-:S04]  /*06e0*/  IMAD.WIDE R24, R7, 0x4, R16 ;  /* 0x0000000407187825 */ /* 0x000fc800078e0210 */
[----:B------:R-:W-:-:S04]  /*06f0*/  IMAD.WIDE R4, R7, 0x4, R18 ;  /* 0x0000000407047825 */ /* 0x000fc800078e0212 */
[----:B------:R-:W-:Y:S01]  /*0700*/  IMAD.WIDE R2, R7, 0x4, R22 ;  /* 0x0000000407027825 */ /* 0x000fe200078e0216 */
[----:B--2---:R-:W-:-:S05]  /*0710*/  IADD3 R29, PT, PT, R26, R29, RZ ;  /* 0x0000001d1a1d7210 */ /* 0x004fca0007ffe0ff */
[----:B------:R3:W-:Y:S04]  /*0720*/  STG.E desc[UR6][R24.64], R29 ;  /* 0x0000001d18007986 */ /* 0x0007e8000c101906 */
[----:B------:R-:W2:Y:S04]  /*0730*/  LDG.E R4, desc[UR6][R4.64] ;  /* 0x0000000604047981 */ /* 0x000ea8000c1e1900 */
[----:B------:R-:W2:Y:S01]  /*0740*/  LDG.E R3, desc[UR6][R2.64] ;  /* 0x0000000602037981 */ /* 0x000ea2000c1e1900 */
[C---:B0-----:R-:W-:Y:S01]  /*0750*/  IMAD.WIDE R20, R7.reuse, 0x4, R24 ;  /* 0x0000000407147825 */ /* 0x041fe200078e0218 */
[----:B------:R-:W-:-:S04]  /*0760*/  LEA R14, R7, R14, 0x2 ;  /* 0x0000000e070e7211 */ /* 0x000fc800078e10ff */
[----:B------:R-:W-:Y:S02]  /*0770*/  ISETP.GE.AND P0, PT, R14, R13, PT ;  /* 0x0000000d0e00720c */ /* 0x000fe40003f06270 */
[----:B--2---:R-:W-:-:S05]  /*0780*/  IADD3 R15, PT, PT, R4, R3, RZ ;  /* 0x00000003040f7210 */ /* 0x004fca0007ffe0ff */
[----:B------:R3:W-:Y:S06]  /*0790*/  STG.E desc[UR6][R20.64], R15 ;  /* 0x0000000f14007986 */ /* 0x0007ec000c101906 */
[----:B------:R-:W-:Y:S05]  /*07a0*/  @!P0 BRA `(.L_x_4) ;  /* 0xfffffffc00748947 */ /* 0x000fea000383ffff */
.L_x_1:
[----:B------:R-:W-:Y:S05]  /*07b0*/  BSYNC.RECONVERGENT B0 ;  /* 0x0000000000007941 */ /* 0x000fea0003800200 */
.L_x_0:
[----:B------:R-:W4:Y:S01]  /*07c0*/  LDCU UR4, c[0x0][0x398] ;  /* 0x00007300ff0477ac */ /* 0x000f220008000800 */
[----:B------:R-:W-:-:S04]  /*07d0*/  IADD3 R11, PT, PT, R10, R11, RZ ;  /* 0x0000000b0a0b7210 */ /* 0x000fc80007ffe0ff */
[----:B----4-:R-:W-:-:S13]  /*07e0*/  ISETP.GE.AND P0, PT, R11, UR4, PT ;  /* 0x000000040b007c0c */ /* 0x010fda000bf06270 */
[----:B------:R-:W-:Y:S05]  /*07f0*/  @!P0 BRA `(.L_x_5) ;  /* 0xfffffff800b08947 */ /* 0x000fea000383ffff */
[----:B------:R-:W-:Y:S05]  /*0800*/  EXIT ;  /* 0x000000000000794d */ /* 0x000fea0003800000 */
.L_x_6:
[----:B------:R-:W-:-:S00]  /*0810*/  BRA `(.L_x_6) ;  /* 0xfffffffc00fc7947 */ /* 0x000fc0000383ffff */
[----:B------:R-:W-:-:S00]  /*0820*/  NOP ;  /* 0x0000000000007918 */ /* 0x000fc00000000000 */
        /* <DEDUP_REMOVED lines=13> */
.L_x_7:


//--------------------- .nv.shared.reserved.0     --------------------------
	.section	.nv.shared.reserved.0,"aw",@nobits
	.weak		__nv_reservedSMEM_offset_0_alias
	.size		__nv_reservedSMEM_offset_0_alias, 0, 64
	.other		__nv_reservedSMEM_offset_0_alias,@"STO_CUDA_RESERVED_SHARED STV_DEFAULT"
__nv_reservedSMEM_offset_0_alias:
	.zero		0
	.zero		64


//--------------------- .nv.constant0._Z6matAddPKiS0_Piii --------------------------
	.section	.nv.constant0._Z6matAddPKiS0_Piii,"a",@progbits
	.sectionflags	@""
	.align	4
.nv.constant0._Z6matAddPKiS0_Piii:
	.zero		928


//--------------------- SYMBOLS --------------------------

	.type		.nv.reservedSmem.offset0,@object
	.size		.nv.reservedSmem.offset0,0x4
